	.headerflags	@"EF_CUDA_TEXMODE_UNIFIED EF_CUDA_64BIT_ADDRESS EF_CUDA_ACCELERATORS EF_CUDA_SM90 EF_CUDA_VIRTUAL_SM(EF_CUDA_SM90)"
	.elftype	@"ET_EXEC"


//--------------------- .nv.info                  --------------------------
	.section	.nv.info,"",@"SHT_CUDA_INFO"
	.align	4


	//----- nvinfo : EIATTR_REGCOUNT
	.align		4
        /*0000*/ 	.byte	0x04, 0x2f
        /*0002*/ 	.short	(.L_1 - .L_0)
	.align		4
.L_0:
        /*0004*/ 	.word	index@(triton_poi_fused_cat_6)
        /*0008*/ 	.word	0x00000026


	//----- nvinfo : EIATTR_MIN_STACK_SIZE
	.align		4
.L_1:
        /*000c*/ 	.byte	0x04, 0x12
        /*000e*/ 	.short	(.L_3 - .L_2)
	.align		4
.L_2:
        /*0010*/ 	.word	index@(triton_poi_fused_cat_6)
        /*0014*/ 	.word	0x00000000


	//----- nvinfo : EIATTR_FRAME_SIZE
	.align		4
.L_3:
        /*0018*/ 	.byte	0x04, 0x11
        /*001a*/ 	.short	(.L_5 - .L_4)
	.align		4
.L_4:
        /*001c*/ 	.word	index@(triton_poi_fused_cat_6)
        /*0020*/ 	.word	0x00000000


	//----- nvinfo : EIATTR_MIN_STACK_SIZE
	.align		4
.L_5:
        /*0024*/ 	.byte	0x04, 0x12
        /*0026*/ 	.short	(.L_7 - .L_6)
	.align		4
.L_6:
        /*0028*/ 	.word	index@(triton_poi_fused_cat_6)
        /*002c*/ 	.word	0x00000000
.L_7:


//--------------------- .nv.info.triton_poi_fused_cat_6 --------------------------
	.section	.nv.info.triton_poi_fused_cat_6,"",@"SHT_CUDA_INFO"
	.sectionflags	@""
	.align	4


	//----- nvinfo : EIATTR_CUDA_API_VERSION
	.align		4
        /*0000*/ 	.byte	0x04, 0x37
        /*0002*/ 	.short	(.L_9 - .L_8)
.L_8:
        /*0004*/ 	.word	0x0000007c


	//----- nvinfo : EIATTR_KPARAM_INFO
	.align		4
.L_9:
        /*0008*/ 	.byte	0x04, 0x17
        /*000a*/ 	.short	(.L_11 - .L_10)
.L_10:
        /*000c*/ 	.word	0x00000000
        /*0010*/ 	.short	0x0005
        /*0012*/ 	.short	0x0028
        /*0014*/ 	.byte	0x00, 0xf0, 0x11, 0x00


	//----- nvinfo : EIATTR_KPARAM_INFO
	.align		4
.L_11:
        /*0018*/ 	.byte	0x04, 0x17
        /*001a*/ 	.short	(.L_13 - .L_12)
.L_12:
        /*001c*/ 	.word	0x00000000
        /*0020*/ 	.short	0x0004
        /*0022*/ 	.short	0x0020
        /*0024*/ 	.byte	0x00, 0xf4, 0x21, 0x00


	//----- nvinfo : EIATTR_KPARAM_INFO
	.align		4
.L_13:
        /*0028*/ 	.byte	0x04, 0x17
        /*002a*/ 	.short	(.L_15 - .L_14)
.L_14:
        /*002c*/ 	.word	0x00000000
        /*0030*/ 	.short	0x0003
        /*0032*/ 	.short	0x0018
        /*0034*/ 	.byte	0x00, 0xf4, 0x21, 0x00


	//----- nvinfo : EIATTR_KPARAM_INFO
	.align		4
.L_15:
        /*0038*/ 	.byte	0x04, 0x17
        /*003a*/ 	.short	(.L_17 - .L_16)
.L_16:
        /*003c*/ 	.word	0x00000000
        /*0040*/ 	.short	0x0002
        /*0042*/ 	.short	0x0010
        /*0044*/ 	.byte	0x00, 0xf4, 0x21, 0x00


	//----- nvinfo : EIATTR_KPARAM_INFO
	.align		4
.L_17:
        /*0048*/ 	.byte	0x04, 0x17
        /*004a*/ 	.short	(.L_19 - .L_18)
.L_18:
        /*004c*/ 	.word	0x00000000
        /*0050*/ 	.short	0x0001
        /*0052*/ 	.short	0x0008
        /*0054*/ 	.byte	0x00, 0xf4, 0x21, 0x00


	//----- nvinfo : EIATTR_KPARAM_INFO
	.align		4
.L_19:
        /*0058*/ 	.byte	0x04, 0x17
        /*005a*/ 	.short	(.L_21 - .L_20)
.L_20:
        /*005c*/ 	.word	0x00000000
        /*0060*/ 	.short	0x0000
        /*0062*/ 	.short	0x0000
        /*0064*/ 	.byte	0x00, 0xf4, 0x21, 0x00


	//----- nvinfo : EIATTR_SPARSE_MMA_MASK
	.align		4
.L_21:
        /*0068*/ 	.byte	0x03, 0x50
        /*006a*/ 	.short	0x0000


	//----- nvinfo : EIATTR_MAXREG_COUNT
	.align		4
        /*006c*/ 	.byte	0x03, 0x1b
        /*006e*/ 	.short	0x00ff


	//----- nvinfo : EIATTR_EXIT_INSTR_OFFSETS
	.align		4
        /*0070*/ 	.byte	0x04, 0x1c
        /*0072*/ 	.short	(.L_23 - .L_22)


	//   ....[0]....
.L_22:
        /*0074*/ 	.word	0x00000940


	//----- nvinfo : EIATTR_REQNTID
	.align		4
.L_23:
        /*0078*/ 	.byte	0x04, 0x10
        /*007a*/ 	.short	(.L_25 - .L_24)
.L_24:
        /*007c*/ 	.word	0x00000080
        /*0080*/ 	.word	0x00000001
        /*0084*/ 	.word	0x00000001


	//----- nvinfo : EIATTR_CBANK_PARAM_SIZE
	.align		4
.L_25:
        /*0088*/ 	.byte	0x03, 0x19
        /*008a*/ 	.short	0x002c


	//----- nvinfo : EIATTR_PARAM_CBANK
	.align		4
        /*008c*/ 	.byte	0x04, 0x0a
        /*008e*/ 	.short	(.L_27 - .L_26)
	.align		4
.L_26:
        /*0090*/ 	.word	index@(.nv.constant0.triton_poi_fused_cat_6)
        /*0094*/ 	.short	0x0210
        /*0096*/ 	.short	0x002c


	//----- nvinfo : EIATTR_SW_WAR
	.align		4
.L_27:
        /*0098*/ 	.byte	0x04, 0x36
        /*009a*/ 	.short	(.L_29 - .L_28)
.L_28:
        /*009c*/ 	.word	0x00000008
.L_29:


//--------------------- .nv.callgraph             --------------------------
	.section	.nv.callgraph,"",@"SHT_CUDA_CALLGRAPH"
	.align	4
	.sectionentsize	8
	.align		4
        /*0000*/ 	.word	0x00000000
	.align		4
        /*0004*/ 	.word	0xffffffff
	.align		4
        /*0008*/ 	.word	0x00000000
	.align		4
        /*000c*/ 	.word	0xfffffffe
	.align		4
        /*0010*/ 	.word	0x00000000
	.align		4
        /*0014*/ 	.word	0xfffffffd
	.align		4
        /*0018*/ 	.word	0x00000000
	.align		4
        /*001c*/ 	.word	0xfffffffc


//--------------------- .text.triton_poi_fused_cat_6 --------------------------
	.section	.text.triton_poi_fused_cat_6,"ax",@progbits
	.align	128
        .global         triton_poi_fused_cat_6
        .type           triton_poi_fused_cat_6,@function
        .size           triton_poi_fused_cat_6,(.L_x_1 - triton_poi_fused_cat_6)
        .other          triton_poi_fused_cat_6,@"STO_CUDA_ENTRY STV_DEFAULT"
triton_poi_fused_cat_6:
.text.triton_poi_fused_cat_6:
[----:B------:R-:W-:Y:S01]  /*0000*/  LDC R1, c[0x0][0x28] ;  /* 0x00000a00ff017b82 */ /* 0x000fe20000000800 */
[----:B------:R-:W1:Y:S07]  /*0010*/  S2R R0, SR_TID.X ;  /* 0x0000000000007919 */ /* 0x000e6e0000002100 */
[----:B------:R-:W2:Y:S01]  /*0020*/  LDC.64 R34, c[0x0][0x218] ;  /* 0x00008600ff227b82 */ /* 0x000ea20000000a00 */
[----:B------:R-:W-:Y:S02]  /*0030*/  CS2R R6, SRZ ;  /* 0x0000000000067805 */ /* 0x000fe4000001ff00 */
[----:B------:R-:W-:Y:S01]  /*0040*/  CS2R R8, SRZ ;  /* 0x0000000000087805 */ /* 0x000fe2000001ff00 */
[----:B------:R-:W3:Y:S01]  /*0050*/  S2R R17, SR_CTAID.X ;  /* 0x0000000000117919 */ /* 0x000ee20000002500 */
[----:B------:R-:W-:Y:S01]  /*0060*/  CS2R R10, SRZ ;  /* 0x00000000000a7805 */ /* 0x000fe2000001ff00 */
[----:B------:R-:W-:Y:S01]  /*0070*/  ULDC.64 UR4, c[0x0][0x208] ;  /* 0x0000820000047ab9 */ /* 0x000fe20000000a00 */
[----:B------:R-:W-:Y:S01]  /*0080*/  ULDC.64 UR6, c[0x0][0x220] ;  /* 0x0000880000067ab9 */ /* 0x000fe20000000a00 */
[----:B------:R-:W4:Y:S01]  /*0090*/  LDC.64 R20, c[0x0][0x210] ;  /* 0x00008400ff147b82 */ /* 0x000f220000000a00 */
[----:B-1----:R-:W-:-:S05]  /*00a0*/  IMAD.SHL.U32 R0, R0, 0x4, RZ ;  /* 0x0000000400007824 */ /* 0x002fca00078e00ff */
[----:B------:R-:W-:-:S05]  /*00b0*/  LOP3.LUT R0, R0, 0x1fc, RZ, 0xc0, !PT ;  /* 0x000001fc00007812 */ /* 0x000fca00078ec0ff */
[----:B---3--:R-:W-:-:S05]  /*00c0*/  IMAD R0, R17, 0x400, R0 ;  /* 0x0000040011007824 */ /* 0x008fca00078e0200 */
[----:B------:R-:W-:-:S04]  /*00d0*/  SHF.R.S32.HI R3, RZ, 0x1f, R0 ;  /* 0x0000001fff037819 */ /* 0x000fc80000011400 */
[----:B------:R-:W-:-:S04]  /*00e0*/  LEA.HI R3, R3, R0, RZ, 0x7 ;  /* 0x0000000003037211 */ /* 0x000fc800078f38ff */
[----:B------:R-:W-:Y:S02]  /*00f0*/  LOP3.LUT R5, R3, 0xffffff80, RZ, 0xc0, !PT ;  /* 0xffffff8003057812 */ /* 0x000fe400078ec0ff */
[----:B------:R-:W-:-:S03]  /*0100*/  SHF.R.S32.HI R13, RZ, 0x7, R3 ;  /* 0x00000007ff0d7819 */ /* 0x000fc60000011403 */
[----:B------:R-:W-:Y:S01]  /*0110*/  IMAD.IADD R32, R0, 0x1, -R5 ;  /* 0x0000000100207824 */ /* 0x000fe200078e0a05 */
[----:B------:R-:W-:Y:S01]  /*0120*/  CS2R R4, SRZ ;  /* 0x0000000000047805 */ /* 0x000fe2000001ff00 */
[----:B------:R-:W-:Y:S02]  /*0130*/  IMAD.SHL.U32 R13, R13, 0x40, RZ ;  /* 0x000000400d0d7824 */ /* 0x000fe400078e00ff */
[C---:B--2---:R-:W-:Y:S01]  /*0140*/  IMAD.WIDE R34, R32.reuse, 0x4, R34 ;  /* 0x0000000420227825 */ /* 0x044fe200078e0222 */
[----:B------:R-:W-:-:S03]  /*0150*/  ISETP.GE.AND P1, PT, R32, 0x40, PT ;  /* 0x000000402000780c */ /* 0x000fc60003f26270 */
[----:B------:R-:W-:-:S04]  /*0160*/  IMAD.IADD R15, R32, 0x1, R13 ;  /* 0x00000001200f7824 */ /* 0x000fc800078e020d */
[----:B----4-:R-:W-:-:S06]  /*0170*/  IMAD.WIDE R14, R15, 0x4, R20 ;  /* 0x000000040f0e7825 */ /* 0x010fcc00078e0214 */
[----:B------:R-:W2:Y:S04]  /*0180*/  @!P1 LDG.E.EL.128 R8, desc[UR4][R34.64] ;  /* 0x0000000422089981 */ /* 0x000ea8000c2e1d00 */
[----:B------:R-:W3:Y:S01]  /*0190*/  @!P1 LDG.E.EL.128 R4, desc[UR4][R14.64] ;  /* 0x000000040e049981 */ /* 0x000ee2000c2e1d00 */
[----:B------:R-:W-:Y:S02]  /*01a0*/  SHF.R.S32.HI R3, RZ, 0x15, R17 ;  /* 0x00000015ff037819 */ /* 0x000fe40000011411 */
[----:B------:R-:W-:Y:S02]  /*01b0*/  CS2R R28, SRZ ;  /* 0x00000000001c7805 */ /* 0x000fe4000001ff00 */
[----:B------:R-:W-:Y:S02]  /*01c0*/  SHF.R.S32.HI R12, RZ, 0x1f, R32 ;  /* 0x0000001fff0c7819 */ /* 0x000fe40000011420 */
[----:B------:R-:W-:-:S02]  /*01d0*/  CS2R R30, SRZ ;  /* 0x00000000001e7805 */ /* 0x000fc4000001ff00 */
[----:B------:R-:W-:Y:S02]  /*01e0*/  SGXT R3, R3, 0x1 ;  /* 0x000000010303781a */ /* 0x000fe40000000200 */
[----:B------:R-:W-:Y:S02]  /*01f0*/  IADD3 R2, P0, R32, R13, RZ ;  /* 0x0000000d20027210 */ /* 0x000fe40007f1e0ff */
[----:B------:R-:W-:Y:S02]  /*0200*/  LEA.HI R3, R3, R0, RZ, 0x7 ;  /* 0x0000000003037211 */ /* 0x000fe400078f38ff */
[----:B------:R-:W-:-:S03]  /*0210*/  LEA.HI.X.SX32 R13, R13, R12, 0x1, P0 ;  /* 0x0000000c0d0d7211 */ /* 0x000fc600000f0eff */
[----:B------:R-:W-:-:S05]  /*0220*/  VIADD R3, R3, 0x200 ;  /* 0x0000020003037836 */ /* 0x000fca0000000000 */
[----:B------:R-:W-:-:S05]  /*0230*/  SHF.R.S32.HI R3, RZ, 0x7, R3 ;  /* 0x00000007ff037819 */ /* 0x000fca0000011403 */
[----:B------:R-:W-:-:S04]  /*0240*/  IMAD.SHL.U32 R17, R3, 0x40, RZ ;  /* 0x0000004003117824 */ /* 0x000fc800078e00ff */
[C---:B------:R-:W-:Y:S01]  /*0250*/  IMAD.IADD R19, R32.reuse, 0x1, R17 ;  /* 0x0000000120137824 */ /* 0x040fe200078e0211 */
[----:B------:R-:W-:Y:S02]  /*0260*/  IADD3 R3, P2, R32, R17, RZ ;  /* 0x0000001120037210 */ /* 0x000fe40007f5e0ff */
[----:B------:R-:W-:Y:S01]  /*0270*/  ISETP.GT.AND P0, PT, R32, 0x3f, PT ;  /* 0x0000003f2000780c */ /* 0x000fe20003f04270 */
[----:B------:R-:W-:Y:S01]  /*0280*/  IMAD.WIDE R20, R19, 0x4, R20 ;  /* 0x0000000413147825 */ /* 0x000fe200078e0214 */
[----:B------:R-:W-:Y:S02]  /*0290*/  LEA.HI.X.SX32 R12, R17, R12, 0x1, P2 ;  /* 0x0000000c110c7211 */ /* 0x000fe400010f0eff */
[----:B------:R-:W-:Y:S02]  /*02a0*/  CS2R R16, SRZ ;  /* 0x0000000000107805 */ /* 0x000fe4000001ff00 */
[----:B------:R-:W-:Y:S02]  /*02b0*/  CS2R R18, SRZ ;  /* 0x0000000000127805 */ /* 0x000fe4000001ff00 */
[----:B------:R-:W-:Y:S01]  /*02c0*/  CS2R R24, SRZ ;  /* 0x0000000000187805 */ /* 0x000fe2000001ff00 */
[----:B------:R1:W4:Y:S01]  /*02d0*/  @!P1 LDG.E.EL.128 R28, desc[UR4][R20.64] ;  /* 0x00000004141c9981 */ /* 0x000322000c2e1d00 */
[----:B------:R-:W-:-:S03]  /*02e0*/  CS2R R26, SRZ ;  /* 0x00000000001a7805 */ /* 0x000fc6000001ff00 */
[----:B------:R-:W5:Y:S01]  /*02f0*/  @!P1 LDG.E.EL.128 R16, desc[UR4][R34.64] ;  /* 0x0000000422109981 */ /* 0x000f62000c2e1d00 */
[----:B-1----:R-:W-:Y:S02]  /*0300*/  CS2R R20, SRZ ;  /* 0x0000000000147805 */ /* 0x002fe4000001ff00 */
[----:B--2---:R-:W-:Y:S02]  /*0310*/  SEL R15, R8, RZ, !P1 ;  /* 0x000000ff080f7207 */ /* 0x004fe40004800000 */
[----:B------:R-:W-:Y:S02]  /*0320*/  SEL R8, R9, RZ, !P1 ;  /* 0x000000ff09087207 */ /* 0x000fe40004800000 */
[----:B---3--:R-:W-:Y:S02]  /*0330*/  SEL R4, R4, RZ, !P1 ;  /* 0x000000ff04047207 */ /* 0x008fe40004800000 */
[----:B------:R-:W-:Y:S02]  /*0340*/  SEL R5, R5, RZ, !P1 ;  /* 0x000000ff05057207 */ /* 0x000fe40004800000 */
[C---:B------:R-:W-:Y:S01]  /*0350*/  FSETP.GEU.AND P4, PT, R4.reuse, -R15, PT ;  /* 0x8000000f0400720b */ /* 0x040fe20003f8e000 */
[----:B------:R-:W-:Y:S01]  /*0360*/  FADD R4, R4, R15 ;  /* 0x0000000f04047221 */ /* 0x000fe20000000000 */
[C---:B------:R-:W-:Y:S01]  /*0370*/  FSETP.GEU.AND P3, PT, R5.reuse, -R8, PT ;  /* 0x800000080500720b */ /* 0x040fe20003f6e000 */
[----:B------:R-:W1:Y:S01]  /*0380*/  LDC.64 R14, c[0x0][0x228] ;  /* 0x00008a00ff0e7b82 */ /* 0x000e620000000a00 */
[----:B------:R-:W-:Y:S01]  /*0390*/  FADD R5, R5, R8 ;  /* 0x0000000805057221 */ /* 0x000fe20000000000 */
[----:B------:R-:W-:-:S02]  /*03a0*/  LEA R8, P2, R2, UR6, 0x2 ;  /* 0x0000000602087c11 */ /* 0x000fc4000f8410ff */
[----:B------:R-:W-:Y:S02]  /*03b0*/  SEL R23, R10, RZ, !P1 ;  /* 0x000000ff0a177207 */ /* 0x000fe40004800000 */
[----:B------:R-:W-:Y:S02]  /*03c0*/  SEL R6, R6, RZ, !P1 ;  /* 0x000000ff06067207 */ /* 0x000fe40004800000 */
[----:B------:R-:W-:Y:S02]  /*03d0*/  LEA.HI.X R9, R2, UR7, R13, 0x2, P2 ;  /* 0x0000000702097c11 */ /* 0x000fe400090f140d */
[C---:B------:R-:W-:Y:S01]  /*03e0*/  FSETP.GEU.AND P2, PT, R6.reuse, -R23, PT ;  /* 0x800000170600720b */ /* 0x040fe20003f4e000 */
[----:B------:R-:W-:Y:S01]  /*03f0*/  FADD R6, R6, R23 ;  /* 0x0000001706067221 */ /* 0x000fe20000000000 */
[----:B------:R-:W-:-:S06]  /*0400*/  CS2R R22, SRZ ;  /* 0x0000000000167805 */ /* 0x000fcc000001ff00 */
[----:B------:R2:W3:Y:S01]  /*0410*/  @P0 LDG.E.EL.128 R20, desc[UR4][R8.64+-0x100] ;  /* 0xffff000408140981 */ /* 0x0004e2000c2e1d00 */
[----:B-1----:R-:W-:-:S05]  /*0420*/  IMAD.WIDE R32, R32, 0x4, R14 ;  /* 0x0000000420207825 */ /* 0x002fca00078e020e */
[----:B------:R-:W3:Y:S01]  /*0430*/  @P0 LDG.E.EL.128 R24, desc[UR4][R32.64+-0x100] ;  /* 0xffff000420180981 */ /* 0x000ee2000c2e1d00 */
[----:B------:R-:W-:Y:S02]  /*0440*/  SEL R7, R7, RZ, !P1 ;  /* 0x000000ff07077207 */ /* 0x000fe40004800000 */
[----:B------:R-:W-:Y:S02]  /*0450*/  SEL R2, R11, RZ, !P1 ;  /* 0x000000ff0b027207 */ /* 0x000fe40004800000 */
[----:B-----5:R-:W-:Y:S02]  /*0460*/  SEL R11, R16, RZ, !P1 ;  /* 0x000000ff100b7207 */ /* 0x020fe40004800000 */
[----:B----4-:R-:W-:Y:S02]  /*0470*/  SEL R28, R28, RZ, !P1 ;  /* 0x000000ff1c1c7207 */ /* 0x010fe40004800000 */
[----:B------:R-:W-:Y:S02]  /*0480*/  LEA R16, P6, R3, UR6, 0x2 ;  /* 0x0000000603107c11 */ /* 0x000fe4000f8c10ff */
[C---:B------:R-:W-:Y:S01]  /*0490*/  FSETP.GEU.AND P5, PT, R7.reuse, -R2, PT ;  /* 0x800000020700720b */ /* 0x040fe20003fae000 */
[----:B------:R-:W-:Y:S01]  /*04a0*/  FADD R7, R7, R2 ;  /* 0x0000000207077221 */ /* 0x000fe20000000000 */
[----:B------:R-:W-:Y:S01]  /*04b0*/  FSEL R4, R4, RZ, P4 ;  /* 0x000000ff04047208 */ /* 0x000fe20002000000 */
[----:B------:R-:W-:Y:S01]  /*04c0*/  FADD R2, R28, R11 ;  /* 0x0000000b1c027221 */ /* 0x000fe20000000000 */
[----:B--2---:R-:W-:-:S02]  /*04d0*/  SEL R8, R17, RZ, !P1 ;  /* 0x000000ff11087207 */ /* 0x004fc40004800000 */
[----:B------:R-:W-:Y:S02]  /*04e0*/  FSETP.GEU.AND P4, PT, R28, -R11, PT ;  /* 0x8000000b1c00720b */ /* 0x000fe40003f8e000 */
[----:B------:R-:W-:Y:S02]  /*04f0*/  LEA.HI.X R17, R3, UR7, R12, 0x2, P6 ;  /* 0x0000000703117c11 */ /* 0x000fe4000b0f140c */
[----:B------:R-:W-:Y:S02]  /*0500*/  SEL R29, R29, RZ, !P1 ;  /* 0x000000ff1d1d7207 */ /* 0x000fe40004800000 */
[----:B------:R-:W-:Y:S02]  /*0510*/  SEL R9, R18, RZ, !P1 ;  /* 0x000000ff12097207 */ /* 0x000fe40004800000 */
[----:B------:R-:W-:Y:S02]  /*0520*/  SEL R30, R30, RZ, !P1 ;  /* 0x000000ff1e1e7207 */ /* 0x000fe40004800000 */
[----:B------:R-:W-:Y:S01]  /*0530*/  FSEL R7, R7, RZ, P5 ;  /* 0x000000ff07077208 */ /* 0x000fe20002800000 */
[----:B------:R-:W-:Y:S01]  /*0540*/  FADD R3, R29, R8 ;  /* 0x000000081d037221 */ /* 0x000fe20000000000 */
[----:B------:R-:W-:Y:S01]  /*0550*/  FSEL R5, R5, RZ, P3 ;  /* 0x000000ff05057208 */ /* 0x000fe20001800000 */
[----:B------:R-:W-:Y:S01]  /*0560*/  FADD R18, R30, R9 ;  /* 0x000000091e127221 */ /* 0x000fe20000000000 */
[----:B------:R-:W-:-:S02]  /*0570*/  FSEL R6, R6, RZ, P2 ;  /* 0x000000ff06067208 */ /* 0x000fc40001000000 */
[----:B------:R-:W-:Y:S02]  /*0580*/  CS2R R14, SRZ ;  /* 0x00000000000e7805 */ /* 0x000fe4000001ff00 */
[----:B------:R-:W-:Y:S02]  /*0590*/  FSETP.GEU.AND P3, PT, R29, -R8, PT ;  /* 0x800000081d00720b */ /* 0x000fe40003f6e000 */
[----:B------:R-:W-:Y:S02]  /*05a0*/  FSETP.GEU.AND P2, PT, R30, -R9, PT ;  /* 0x800000091e00720b */ /* 0x000fe40003f4e000 */
[----:B------:R-:W-:Y:S02]  /*05b0*/  CS2R R8, SRZ ;  /* 0x0000000000087805 */ /* 0x000fe4000001ff00 */
[----:B---3--:R-:W-:Y:S02]  /*05c0*/  SEL R20, R20, RZ, P0 ;  /* 0x000000ff14147207 */ /* 0x008fe40000000000 */
[----:B------:R-:W-:-:S02]  /*05d0*/  SEL R21, R21, RZ, P0 ;  /* 0x000000ff15157207 */ /* 0x000fc40000000000 */
[----:B------:R-:W-:Y:S02]  /*05e0*/  SEL R11, R24, RZ, P0 ;  /* 0x000000ff180b7207 */ /* 0x000fe40000000000 */
[----:B------:R-:W-:Y:S02]  /*05f0*/  SEL R12, R25, RZ, P0 ;  /* 0x000000ff190c7207 */ /* 0x000fe40000000000 */
[C---:B------:R-:W-:Y:S01]  /*0600*/  FSETP.GEU.AND P6, PT, R20.reuse, -R11, PT ;  /* 0x8000000b1400720b */ /* 0x040fe20003fce000 */
[----:B------:R-:W-:Y:S01]  /*0610*/  FADD R20, R20, R11 ;  /* 0x0000000b14147221 */ /* 0x000fe20000000000 */
[C---:B------:R-:W-:Y:S01]  /*0620*/  FSETP.GEU.AND P5, PT, R21.reuse, -R12, PT ;  /* 0x8000000c1500720b */ /* 0x040fe20003fae000 */
[----:B------:R-:W-:Y:S01]  /*0630*/  FADD R21, R21, R12 ;  /* 0x0000000c15157221 */ /* 0x000fe20000000000 */
[----:B------:R-:W-:Y:S02]  /*0640*/  CS2R R10, SRZ ;  /* 0x00000000000a7805 */ /* 0x000fe4000001ff00 */
[----:B------:R-:W-:-:S04]  /*0650*/  CS2R R12, SRZ ;  /* 0x00000000000c7805 */ /* 0x000fc8000001ff00 */
[----:B------:R1:W2:Y:S04]  /*0660*/  @P0 LDG.E.EL.128 R8, desc[UR4][R16.64+-0x100] ;  /* 0xffff000410080981 */ /* 0x0002a8000c2e1d00 */
[----:B------:R-:W3:Y:S01]  /*0670*/  @P0 LDG.E.EL.128 R12, desc[UR4][R32.64+-0x100] ;  /* 0xffff0004200c0981 */ /* 0x000ee2000c2e1d00 */
[----:B------:R-:W-:Y:S02]  /*0680*/  @P1 FSEL R4, R20, RZ, P6 ;  /* 0x000000ff14041208 */ /* 0x000fe40003000000 */
[----:B------:R-:W-:Y:S02]  /*0690*/  @P1 FSEL R5, R21, RZ, P5 ;  /* 0x000000ff15051208 */ /* 0x000fe40002800000 */
[----:B------:R-:W4:Y:S01]  /*06a0*/  LDC.64 R20, c[0x0][0x230] ;  /* 0x00008c00ff147b82 */ /* 0x000f220000000a00 */
[----:B------:R-:W-:-:S02]  /*06b0*/  SEL R24, R19, RZ, !P1 ;  /* 0x000000ff13187207 */ /* 0x000fc40004800000 */
[----:B------:R-:W-:Y:S02]  /*06c0*/  SEL R19, R26, RZ, P0 ;  /* 0x000000ff1a137207 */ /* 0x000fe40000000000 */
[----:B------:R-:W-:Y:S02]  /*06d0*/  SEL R22, R22, RZ, P0 ;  /* 0x000000ff16167207 */ /* 0x000fe40000000000 */
[----:B------:R-:W-:Y:S02]  /*06e0*/  SEL R31, R31, RZ, !P1 ;  /* 0x000000ff1f1f7207 */ /* 0x000fe40004800000 */
[C---:B------:R-:W-:Y:S01]  /*06f0*/  FSETP.GEU.AND P6, PT, R22.reuse, -R19, PT ;  /* 0x800000131600720b */ /* 0x040fe20003fce000 */
[----:B-1----:R-:W-:Y:S01]  /*0700*/  FADD R16, R22, R19 ;  /* 0x0000001316107221 */ /* 0x002fe20000000000 */
[----:B------:R-:W-:Y:S01]  /*0710*/  SEL R23, R23, RZ, P0 ;  /* 0x000000ff17177207 */ /* 0x000fe20000000000 */
[----:B------:R-:W-:Y:S01]  /*0720*/  FADD R22, R31, R24 ;  /* 0x000000181f167221 */ /* 0x000fe20000000000 */
[----:B------:R-:W-:-:S02]  /*0730*/  SEL R26, R27, RZ, P0 ;  /* 0x000000ff1b1a7207 */ /* 0x000fc40000000000 */
[----:B------:R-:W-:Y:S02]  /*0740*/  FSETP.GEU.AND P5, PT, R31, -R24, PT ;  /* 0x800000181f00720b */ /* 0x000fe40003fae000 */
[----:B------:R-:W-:Y:S01]  /*0750*/  @P1 FSEL R6, R16, RZ, P6 ;  /* 0x000000ff10061208 */ /* 0x000fe20003000000 */
[C---:B------:R-:W-:Y:S01]  /*0760*/  FADD R19, R23.reuse, R26 ;  /* 0x0000001a17137221 */ /* 0x040fe20000000000 */
[----:B------:R-:W-:Y:S02]  /*0770*/  FSEL R16, R2, RZ, P4 ;  /* 0x000000ff02107208 */ /* 0x000fe40002000000 */
[----:B------:R-:W-:Y:S02]  /*0780*/  FSEL R18, R18, RZ, P2 ;  /* 0x000000ff12127208 */ /* 0x000fe40001000000 */
[----:B------:R-:W-:Y:S01]  /*0790*/  FSETP.GEU.AND P6, PT, R23, -R26, PT ;  /* 0x8000001a1700720b */ /* 0x000fe20003fce000 */
[----:B----4-:R-:W-:-:S03]  /*07a0*/  IMAD.WIDE R20, R0, 0x4, R20 ;  /* 0x0000000400147825 */ /* 0x010fc600078e0214 */
[----:B------:R-:W-:Y:S02]  /*07b0*/  @P1 FSEL R7, R19, RZ, P6 ;  /* 0x000000ff13071208 */ /* 0x000fe40003000000 */
[----:B------:R-:W-:-:S03]  /*07c0*/  FSEL R19, R22, RZ, P5 ;  /* 0x000000ff16137208 */ /* 0x000fc60002800000 */
[----:B------:R-:W-:Y:S01]  /*07d0*/  STG.E.128 desc[UR4][R20.64], R4 ;  /* 0x0000000414007986 */ /* 0x000fe2000c101d04 */
[----:B--2---:R-:W-:Y:S02]  /*07e0*/  SEL R17, R8, RZ, P0 ;  /* 0x000000ff08117207 */ /* 0x004fe40000000000 */
[----:B------:R-:W-:Y:S02]  /*07f0*/  SEL R24, R9, RZ, P0 ;  /* 0x000000ff09187207 */ /* 0x000fe40000000000 */
[----:B---3--:R-:W-:Y:S02]  /*0800*/  SEL R12, R12, RZ, P0 ;  /* 0x000000ff0c0c7207 */ /* 0x008fe40000000000 */
[----:B------:R-:W-:Y:S02]  /*0810*/  SEL R10, R10, RZ, P0 ;  /* 0x000000ff0a0a7207 */ /* 0x000fe40000000000 */
[----:B------:R-:W-:Y:S02]  /*0820*/  SEL R11, R11, RZ, P0 ;  /* 0x000000ff0b0b7207 */ /* 0x000fe40000000000 */
[----:B------:R-:W-:-:S02]  /*0830*/  SEL R13, R13, RZ, P0 ;  /* 0x000000ff0d0d7207 */ /* 0x000fc40000000000 */
[----:B------:R-:W-:Y:S02]  /*0840*/  SEL R9, R14, RZ, P0 ;  /* 0x000000ff0e097207 */ /* 0x000fe40000000000 */
[----:B------:R-:W-:Y:S02]  /*0850*/  SEL R8, R15, RZ, P0 ;  /* 0x000000ff0f087207 */ /* 0x000fe40000000000 */
[C---:B------:R-:W-:Y:S01]  /*0860*/  FSETP.GEU.AND P0, PT, R17.reuse, -R12, PT ;  /* 0x8000000c1100720b */ /* 0x040fe20003f0e000 */
[----:B------:R-:W-:Y:S01]  /*0870*/  FADD R12, R17, R12 ;  /* 0x0000000c110c7221 */ /* 0x000fe20000000000 */
[----:B------:R-:W-:Y:S02]  /*0880*/  FSEL R17, R3, RZ, P3 ;  /* 0x000000ff03117208 */ /* 0x000fe40001800000 */
[C---:B------:R-:W-:Y:S01]  /*0890*/  FSETP.GEU.AND P3, PT, R24.reuse, -R13, PT ;  /* 0x8000000d1800720b */ /* 0x040fe20003f6e000 */
[----:B------:R-:W-:Y:S01]  /*08a0*/  FADD R13, R24, R13 ;  /* 0x0000000d180d7221 */ /* 0x000fe20000000000 */
[C---:B------:R-:W-:Y:S01]  /*08b0*/  FSETP.GEU.AND P4, PT, R10.reuse, -R9, PT ;  /* 0x800000090a00720b */ /* 0x040fe20003f8e000 */
[----:B------:R-:W-:Y:S01]  /*08c0*/  FADD R9, R10, R9 ;  /* 0x000000090a097221 */ /* 0x000fe20000000000 */
[C---:B------:R-:W-:Y:S01]  /*08d0*/  FSETP.GEU.AND P2, PT, R11.reuse, -R8, PT ;  /* 0x800000080b00720b */ /* 0x040fe20003f4e000 */
[----:B------:R-:W-:Y:S01]  /*08e0*/  FADD R8, R11, R8 ;  /* 0x000000080b087221 */ /* 0x000fe20000000000 */
[----:B------:R-:W-:-:S02]  /*08f0*/  @P1 FSEL R16, R12, RZ, P0 ;  /* 0x000000ff0c101208 */ /* 0x000fc40000000000 */
[----:B------:R-:W-:Y:S02]  /*0900*/  @P1 FSEL R17, R13, RZ, P3 ;  /* 0x000000ff0d111208 */ /* 0x000fe40001800000 */
[----:B------:R-:W-:Y:S02]  /*0910*/  @P1 FSEL R18, R9, RZ, P4 ;  /* 0x000000ff09121208 */ /* 0x000fe40002000000 */
[----:B------:R-:W-:-:S05]  /*0920*/  @P1 FSEL R19, R8, RZ, P2 ;  /* 0x000000ff08131208 */ /* 0x000fca0001000000 */
[----:B------:R-:W-:Y:S01]  /*0930*/  STG.E.128 desc[UR4][R20.64+0x800], R16 ;  /* 0x0008001014007986 */ /* 0x000fe2000c101d04 */
[----:B------:R-:W-:Y:S05]  /*0940*/  EXIT ;  /* 0x000000000000794d */ /* 0x000fea0003800000 */
.L_x_0:
[----:B------:R-:W-:-:S00]  /*0950*/  BRA `(.L_x_0) ;  /* 0xfffffffc00fc7947 */ /* 0x000fc0000383ffff */
[----:B------:R-:W-:-:S00]  /*0960*/  NOP ;  /* 0x0000000000007918 */ /* 0x000fc00000000000 */
        /* <DEDUP_REMOVED lines=9> */
.L_x_1:


//--------------------- .nv.constant0.triton_poi_fused_cat_6 --------------------------
	.section	.nv.constant0.triton_poi_fused_cat_6,"a",@progbits
	.sectionflags	@""
	.align	4
.nv.constant0.triton_poi_fused_cat_6:
	.zero		572
